//
// Generated by NVIDIA NVVM Compiler
//
// Compiler Build ID: CL-36424714
// Cuda compilation tools, release 13.0, V13.0.88
// Based on NVVM 20.0.0
//

.version 9.0
.target sm_100
.address_size 64

	// .globl	_Z4atbtPKdS0_Pdiii

.visible .entry _Z4atbtPKdS0_Pdiii(
	.param .u64 .ptr .align 1 _Z4atbtPKdS0_Pdiii_param_0,
	.param .u64 .ptr .align 1 _Z4atbtPKdS0_Pdiii_param_1,
	.param .u64 .ptr .align 1 _Z4atbtPKdS0_Pdiii_param_2,
	.param .u32 _Z4atbtPKdS0_Pdiii_param_3,
	.param .u32 _Z4atbtPKdS0_Pdiii_param_4,
	.param .u32 _Z4atbtPKdS0_Pdiii_param_5
)
{
	.reg .pred 	%p<25>;
	.reg .b32 	%r<116>;
	.reg .b64 	%rd<131>;
	.reg .b64 	%fd<181>;

	ld.param.u64 	%rd10, [_Z4atbtPKdS0_Pdiii_param_0];
	ld.param.u64 	%rd11, [_Z4atbtPKdS0_Pdiii_param_1];
	ld.param.u64 	%rd12, [_Z4atbtPKdS0_Pdiii_param_2];
	ld.param.u32 	%r59, [_Z4atbtPKdS0_Pdiii_param_3];
	ld.param.u32 	%r60, [_Z4atbtPKdS0_Pdiii_param_4];
	ld.param.u32 	%r61, [_Z4atbtPKdS0_Pdiii_param_5];
	cvta.to.global.u64 	%rd1, %rd11;
	cvta.to.global.u64 	%rd2, %rd10;
	cvta.to.global.u64 	%rd3, %rd12;
	mov.u32 	%r1, %ctaid.y;
	mov.u32 	%r62, %ctaid.x;
	shl.b32 	%r2, %r62, 1;
	mov.u32 	%r3, %ntid.x;
	mov.u32 	%r4, %tid.x;
	mad.lo.s32 	%r5, %r2, %r3, %r4;
	add.s32 	%r6, %r5, %r3;
	setp.ge.u32 	%p1, %r6, %r59;
	setp.ge.s32 	%p2, %r1, %r60;
	or.pred  	%p3, %p1, %p2;
	@%p3 bra 	$L__BB0_14;
	setp.lt.s32 	%p16, %r61, 1;
	mov.f64 	%fd171, 0d0000000000000000;
	mov.f64 	%fd172, %fd171;
	@%p16 bra 	$L__BB0_13;
	mul.lo.s32 	%r7, %r61, %r1;
	and.b32  	%r8, %r61, 7;
	setp.lt.u32 	%p17, %r61, 8;
	mov.f64 	%fd172, 0d0000000000000000;
	mov.b32 	%r109, 0;
	mov.f64 	%fd171, %fd172;
	@%p17 bra 	$L__BB0_5;
	and.b32  	%r73, %r61, 2147483640;
	neg.s32 	%r107, %r73;
	mad.lo.s32 	%r74, %r3, %r2, %r3;
	add.s32 	%r75, %r4, %r74;
	mad.lo.s32 	%r105, %r59, 7, %r75;
	mad.lo.s32 	%r104, %r59, 6, %r75;
	mad.lo.s32 	%r103, %r59, 5, %r75;
	shl.b32 	%r76, %r59, 2;
	add.s32 	%r102, %r75, %r76;
	mad.lo.s32 	%r101, %r59, 3, %r75;
	shl.b32 	%r77, %r59, 1;
	add.s32 	%r100, %r75, %r77;
	mul.wide.u32 	%rd55, %r7, 8;
	add.s64 	%rd56, %rd55, %rd1;
	add.s64 	%rd129, %rd56, 32;
	add.s32 	%r98, %r75, %r59;
	mov.f64 	%fd172, 0d0000000000000000;
	mul.wide.s32 	%rd61, %r59, 8;
	mov.u32 	%r99, %r6;
	mov.u32 	%r106, %r5;
$L__BB0_4:
	.pragma "nounroll";
	and.b32  	%r109, %r61, 2147483640;
	mul.wide.s32 	%rd57, %r106, 8;
	add.s64 	%rd58, %rd2, %rd57;
	ld.global.f64 	%fd88, [%rd58];
	ld.global.f64 	%fd89, [%rd129+-32];
	fma.rn.f64 	%fd90, %fd88, %fd89, %fd171;
	mul.wide.u32 	%rd59, %r99, 8;
	add.s64 	%rd60, %rd2, %rd59;
	ld.global.f64 	%fd91, [%rd60];
	fma.rn.f64 	%fd92, %fd91, %fd89, %fd172;
	add.s64 	%rd62, %rd58, %rd61;
	ld.global.f64 	%fd93, [%rd62];
	ld.global.f64 	%fd94, [%rd129+-24];
	fma.rn.f64 	%fd95, %fd93, %fd94, %fd90;
	mul.wide.u32 	%rd63, %r98, 8;
	add.s64 	%rd64, %rd2, %rd63;
	ld.global.f64 	%fd96, [%rd64];
	fma.rn.f64 	%fd97, %fd96, %fd94, %fd92;
	add.s64 	%rd65, %rd62, %rd61;
	ld.global.f64 	%fd98, [%rd65];
	ld.global.f64 	%fd99, [%rd129+-16];
	fma.rn.f64 	%fd100, %fd98, %fd99, %fd95;
	mul.wide.u32 	%rd66, %r100, 8;
	add.s64 	%rd67, %rd2, %rd66;
	ld.global.f64 	%fd101, [%rd67];
	fma.rn.f64 	%fd102, %fd101, %fd99, %fd97;
	add.s64 	%rd68, %rd65, %rd61;
	ld.global.f64 	%fd103, [%rd68];
	ld.global.f64 	%fd104, [%rd129+-8];
	fma.rn.f64 	%fd105, %fd103, %fd104, %fd100;
	mul.wide.u32 	%rd69, %r101, 8;
	add.s64 	%rd70, %rd2, %rd69;
	ld.global.f64 	%fd106, [%rd70];
	fma.rn.f64 	%fd107, %fd106, %fd104, %fd102;
	add.s64 	%rd71, %rd68, %rd61;
	ld.global.f64 	%fd108, [%rd71];
	ld.global.f64 	%fd109, [%rd129];
	fma.rn.f64 	%fd110, %fd108, %fd109, %fd105;
	mul.wide.u32 	%rd72, %r102, 8;
	add.s64 	%rd73, %rd2, %rd72;
	ld.global.f64 	%fd111, [%rd73];
	fma.rn.f64 	%fd112, %fd111, %fd109, %fd107;
	add.s64 	%rd74, %rd71, %rd61;
	ld.global.f64 	%fd113, [%rd74];
	ld.global.f64 	%fd114, [%rd129+8];
	fma.rn.f64 	%fd115, %fd113, %fd114, %fd110;
	mul.wide.u32 	%rd75, %r103, 8;
	add.s64 	%rd76, %rd2, %rd75;
	ld.global.f64 	%fd116, [%rd76];
	fma.rn.f64 	%fd117, %fd116, %fd114, %fd112;
	add.s64 	%rd77, %rd74, %rd61;
	ld.global.f64 	%fd118, [%rd77];
	ld.global.f64 	%fd119, [%rd129+16];
	fma.rn.f64 	%fd120, %fd118, %fd119, %fd115;
	mul.wide.u32 	%rd78, %r104, 8;
	add.s64 	%rd79, %rd2, %rd78;
	ld.global.f64 	%fd121, [%rd79];
	fma.rn.f64 	%fd122, %fd121, %fd119, %fd117;
	add.s64 	%rd80, %rd77, %rd61;
	ld.global.f64 	%fd123, [%rd80];
	ld.global.f64 	%fd124, [%rd129+24];
	fma.rn.f64 	%fd171, %fd123, %fd124, %fd120;
	mul.wide.u32 	%rd81, %r105, 8;
	add.s64 	%rd82, %rd2, %rd81;
	ld.global.f64 	%fd125, [%rd82];
	fma.rn.f64 	%fd172, %fd125, %fd124, %fd122;
	add.s32 	%r107, %r107, 8;
	shl.b32 	%r78, %r59, 3;
	add.s32 	%r106, %r106, %r78;
	add.s32 	%r105, %r105, %r78;
	add.s32 	%r104, %r104, %r78;
	add.s32 	%r103, %r103, %r78;
	add.s32 	%r102, %r102, %r78;
	add.s32 	%r101, %r101, %r78;
	add.s32 	%r100, %r100, %r78;
	add.s64 	%rd129, %rd129, 64;
	add.s32 	%r99, %r99, %r78;
	add.s32 	%r98, %r98, %r78;
	setp.ne.s32 	%p18, %r107, 0;
	@%p18 bra 	$L__BB0_4;
$L__BB0_5:
	setp.eq.s32 	%p19, %r8, 0;
	@%p19 bra 	$L__BB0_13;
	and.b32  	%r39, %r61, 3;
	setp.lt.u32 	%p20, %r8, 4;
	@%p20 bra 	$L__BB0_8;
	mul.lo.s32 	%r79, %r109, %r59;
	add.s32 	%r80, %r79, %r5;
	mul.wide.s32 	%rd83, %r80, 8;
	add.s64 	%rd84, %rd2, %rd83;
	ld.global.f64 	%fd127, [%rd84];
	add.s32 	%r81, %r109, %r7;
	mul.wide.u32 	%rd85, %r81, 8;
	add.s64 	%rd86, %rd1, %rd85;
	ld.global.f64 	%fd128, [%rd86];
	fma.rn.f64 	%fd129, %fd127, %fd128, %fd171;
	add.s32 	%r82, %r6, %r79;
	mul.wide.u32 	%rd87, %r82, 8;
	add.s64 	%rd88, %rd2, %rd87;
	ld.global.f64 	%fd130, [%rd88];
	fma.rn.f64 	%fd131, %fd130, %fd128, %fd172;
	mul.wide.s32 	%rd89, %r59, 8;
	add.s64 	%rd90, %rd84, %rd89;
	ld.global.f64 	%fd132, [%rd90];
	cvt.u64.u32 	%rd91, %r7;
	cvt.u64.u32 	%rd92, %r109;
	add.s64 	%rd93, %rd92, %rd91;
	shl.b64 	%rd94, %rd93, 3;
	add.s64 	%rd95, %rd1, %rd94;
	ld.global.f64 	%fd133, [%rd95+8];
	fma.rn.f64 	%fd134, %fd132, %fd133, %fd129;
	add.s32 	%r83, %r82, %r59;
	mul.wide.u32 	%rd96, %r83, 8;
	add.s64 	%rd97, %rd2, %rd96;
	ld.global.f64 	%fd135, [%rd97];
	fma.rn.f64 	%fd136, %fd135, %fd133, %fd131;
	add.s64 	%rd98, %rd90, %rd89;
	ld.global.f64 	%fd137, [%rd98];
	ld.global.f64 	%fd138, [%rd95+16];
	fma.rn.f64 	%fd139, %fd137, %fd138, %fd134;
	add.s32 	%r84, %r83, %r59;
	mul.wide.u32 	%rd99, %r84, 8;
	add.s64 	%rd100, %rd2, %rd99;
	ld.global.f64 	%fd140, [%rd100];
	fma.rn.f64 	%fd141, %fd140, %fd138, %fd136;
	add.s64 	%rd101, %rd98, %rd89;
	ld.global.f64 	%fd142, [%rd101];
	ld.global.f64 	%fd143, [%rd95+24];
	fma.rn.f64 	%fd171, %fd142, %fd143, %fd139;
	add.s32 	%r85, %r84, %r59;
	mul.wide.u32 	%rd102, %r85, 8;
	add.s64 	%rd103, %rd2, %rd102;
	ld.global.f64 	%fd144, [%rd103];
	fma.rn.f64 	%fd172, %fd144, %fd143, %fd141;
	add.s32 	%r109, %r109, 4;
$L__BB0_8:
	setp.eq.s32 	%p21, %r39, 0;
	@%p21 bra 	$L__BB0_13;
	setp.eq.s32 	%p22, %r39, 1;
	@%p22 bra 	$L__BB0_11;
	mul.lo.s32 	%r86, %r109, %r59;
	add.s32 	%r87, %r86, %r5;
	mul.wide.s32 	%rd104, %r87, 8;
	add.s64 	%rd105, %rd2, %rd104;
	ld.global.f64 	%fd146, [%rd105];
	add.s32 	%r88, %r109, %r7;
	mul.wide.u32 	%rd106, %r88, 8;
	add.s64 	%rd107, %rd1, %rd106;
	ld.global.f64 	%fd147, [%rd107];
	fma.rn.f64 	%fd148, %fd146, %fd147, %fd171;
	add.s32 	%r89, %r6, %r86;
	mul.wide.u32 	%rd108, %r89, 8;
	add.s64 	%rd109, %rd2, %rd108;
	ld.global.f64 	%fd149, [%rd109];
	fma.rn.f64 	%fd150, %fd149, %fd147, %fd172;
	mul.wide.s32 	%rd110, %r59, 8;
	add.s64 	%rd111, %rd105, %rd110;
	ld.global.f64 	%fd151, [%rd111];
	cvt.u64.u32 	%rd112, %r7;
	cvt.u64.u32 	%rd113, %r109;
	add.s64 	%rd114, %rd113, %rd112;
	shl.b64 	%rd115, %rd114, 3;
	add.s64 	%rd116, %rd1, %rd115;
	ld.global.f64 	%fd152, [%rd116+8];
	fma.rn.f64 	%fd171, %fd151, %fd152, %fd148;
	add.s32 	%r90, %r89, %r59;
	mul.wide.u32 	%rd117, %r90, 8;
	add.s64 	%rd118, %rd2, %rd117;
	ld.global.f64 	%fd153, [%rd118];
	fma.rn.f64 	%fd172, %fd153, %fd152, %fd150;
	add.s32 	%r109, %r109, 2;
$L__BB0_11:
	and.b32  	%r91, %r61, 1;
	setp.eq.b32 	%p23, %r91, 1;
	not.pred 	%p24, %p23;
	@%p24 bra 	$L__BB0_13;
	mul.lo.s32 	%r92, %r109, %r59;
	add.s32 	%r93, %r92, %r5;
	mul.wide.s32 	%rd119, %r93, 8;
	add.s64 	%rd120, %rd2, %rd119;
	ld.global.f64 	%fd154, [%rd120];
	add.s32 	%r94, %r109, %r7;
	mul.wide.u32 	%rd121, %r94, 8;
	add.s64 	%rd122, %rd1, %rd121;
	ld.global.f64 	%fd155, [%rd122];
	fma.rn.f64 	%fd171, %fd154, %fd155, %fd171;
	add.s32 	%r95, %r6, %r92;
	mul.wide.u32 	%rd123, %r95, 8;
	add.s64 	%rd124, %rd2, %rd123;
	ld.global.f64 	%fd156, [%rd124];
	fma.rn.f64 	%fd172, %fd156, %fd155, %fd172;
$L__BB0_13:
	mad.lo.s32 	%r96, %r60, %r5, %r1;
	mul.wide.s32 	%rd125, %r96, 8;
	add.s64 	%rd126, %rd3, %rd125;
	st.global.f64 	[%rd126], %fd171;
	mad.lo.s32 	%r97, %r60, %r6, %r1;
	mul.wide.u32 	%rd127, %r97, 8;
	add.s64 	%rd128, %rd3, %rd127;
	st.global.f64 	[%rd128], %fd172;
	bra.uni 	$L__BB0_28;
$L__BB0_14:
	setp.ge.s32 	%p4, %r1, %r60;
	setp.ge.s32 	%p5, %r5, %r59;
	or.pred  	%p6, %p5, %p4;
	@%p6 bra 	$L__BB0_28;
	setp.lt.s32 	%p7, %r61, 1;
	mov.f64 	%fd180, 0d0000000000000000;
	@%p7 bra 	$L__BB0_27;
	mul.lo.s32 	%r44, %r61, %r1;
	and.b32  	%r45, %r61, 7;
	setp.lt.u32 	%p8, %r61, 8;
	mov.f64 	%fd180, 0d0000000000000000;
	mov.b32 	%r114, 0;
	@%p8 bra 	$L__BB0_19;
	and.b32  	%r114, %r61, 2147483640;
	neg.s32 	%r112, %r114;
	shl.b32 	%r48, %r59, 3;
	mul.wide.u32 	%rd13, %r44, 8;
	add.s64 	%rd14, %rd13, %rd1;
	add.s64 	%rd130, %rd14, 32;
	mov.f64 	%fd180, 0d0000000000000000;
	mul.wide.s32 	%rd17, %r59, 8;
	mov.u32 	%r111, %r5;
$L__BB0_18:
	.pragma "nounroll";
	mul.wide.s32 	%rd15, %r111, 8;
	add.s64 	%rd16, %rd2, %rd15;
	ld.global.f64 	%fd41, [%rd16];
	ld.global.f64 	%fd42, [%rd130+-32];
	fma.rn.f64 	%fd43, %fd41, %fd42, %fd180;
	add.s64 	%rd18, %rd16, %rd17;
	ld.global.f64 	%fd44, [%rd18];
	ld.global.f64 	%fd45, [%rd130+-24];
	fma.rn.f64 	%fd46, %fd44, %fd45, %fd43;
	add.s64 	%rd19, %rd18, %rd17;
	ld.global.f64 	%fd47, [%rd19];
	ld.global.f64 	%fd48, [%rd130+-16];
	fma.rn.f64 	%fd49, %fd47, %fd48, %fd46;
	add.s64 	%rd20, %rd19, %rd17;
	ld.global.f64 	%fd50, [%rd20];
	ld.global.f64 	%fd51, [%rd130+-8];
	fma.rn.f64 	%fd52, %fd50, %fd51, %fd49;
	add.s64 	%rd21, %rd20, %rd17;
	ld.global.f64 	%fd53, [%rd21];
	ld.global.f64 	%fd54, [%rd130];
	fma.rn.f64 	%fd55, %fd53, %fd54, %fd52;
	add.s64 	%rd22, %rd21, %rd17;
	ld.global.f64 	%fd56, [%rd22];
	ld.global.f64 	%fd57, [%rd130+8];
	fma.rn.f64 	%fd58, %fd56, %fd57, %fd55;
	add.s64 	%rd23, %rd22, %rd17;
	ld.global.f64 	%fd59, [%rd23];
	ld.global.f64 	%fd60, [%rd130+16];
	fma.rn.f64 	%fd61, %fd59, %fd60, %fd58;
	add.s64 	%rd24, %rd23, %rd17;
	ld.global.f64 	%fd62, [%rd24];
	ld.global.f64 	%fd63, [%rd130+24];
	fma.rn.f64 	%fd180, %fd62, %fd63, %fd61;
	add.s32 	%r112, %r112, 8;
	add.s32 	%r111, %r111, %r48;
	add.s64 	%rd130, %rd130, 64;
	setp.ne.s32 	%p9, %r112, 0;
	@%p9 bra 	$L__BB0_18;
$L__BB0_19:
	setp.eq.s32 	%p10, %r45, 0;
	@%p10 bra 	$L__BB0_27;
	and.b32  	%r54, %r61, 3;
	setp.lt.u32 	%p11, %r45, 4;
	@%p11 bra 	$L__BB0_22;
	mad.lo.s32 	%r64, %r114, %r59, %r5;
	mul.wide.s32 	%rd25, %r64, 8;
	add.s64 	%rd26, %rd2, %rd25;
	ld.global.f64 	%fd65, [%rd26];
	add.s32 	%r65, %r114, %r44;
	mul.wide.u32 	%rd27, %r65, 8;
	add.s64 	%rd28, %rd1, %rd27;
	ld.global.f64 	%fd66, [%rd28];
	fma.rn.f64 	%fd67, %fd65, %fd66, %fd180;
	mul.wide.s32 	%rd29, %r59, 8;
	add.s64 	%rd30, %rd26, %rd29;
	ld.global.f64 	%fd68, [%rd30];
	cvt.u64.u32 	%rd31, %r44;
	cvt.u64.u32 	%rd32, %r114;
	add.s64 	%rd33, %rd32, %rd31;
	shl.b64 	%rd34, %rd33, 3;
	add.s64 	%rd35, %rd1, %rd34;
	ld.global.f64 	%fd69, [%rd35+8];
	fma.rn.f64 	%fd70, %fd68, %fd69, %fd67;
	add.s64 	%rd36, %rd30, %rd29;
	ld.global.f64 	%fd71, [%rd36];
	ld.global.f64 	%fd72, [%rd35+16];
	fma.rn.f64 	%fd73, %fd71, %fd72, %fd70;
	add.s64 	%rd37, %rd36, %rd29;
	ld.global.f64 	%fd74, [%rd37];
	ld.global.f64 	%fd75, [%rd35+24];
	fma.rn.f64 	%fd180, %fd74, %fd75, %fd73;
	add.s32 	%r114, %r114, 4;
$L__BB0_22:
	setp.eq.s32 	%p12, %r54, 0;
	@%p12 bra 	$L__BB0_27;
	setp.eq.s32 	%p13, %r54, 1;
	@%p13 bra 	$L__BB0_25;
	mad.lo.s32 	%r66, %r114, %r59, %r5;
	mul.wide.s32 	%rd38, %r66, 8;
	add.s64 	%rd39, %rd2, %rd38;
	ld.global.f64 	%fd77, [%rd39];
	add.s32 	%r67, %r114, %r44;
	mul.wide.u32 	%rd40, %r67, 8;
	add.s64 	%rd41, %rd1, %rd40;
	ld.global.f64 	%fd78, [%rd41];
	fma.rn.f64 	%fd79, %fd77, %fd78, %fd180;
	mul.wide.s32 	%rd42, %r59, 8;
	add.s64 	%rd43, %rd39, %rd42;
	ld.global.f64 	%fd80, [%rd43];
	cvt.u64.u32 	%rd44, %r44;
	cvt.u64.u32 	%rd45, %r114;
	add.s64 	%rd46, %rd45, %rd44;
	shl.b64 	%rd47, %rd46, 3;
	add.s64 	%rd48, %rd1, %rd47;
	ld.global.f64 	%fd81, [%rd48+8];
	fma.rn.f64 	%fd180, %fd80, %fd81, %fd79;
	add.s32 	%r114, %r114, 2;
$L__BB0_25:
	and.b32  	%r68, %r61, 1;
	setp.eq.b32 	%p14, %r68, 1;
	not.pred 	%p15, %p14;
	@%p15 bra 	$L__BB0_27;
	mad.lo.s32 	%r69, %r114, %r59, %r5;
	mul.wide.s32 	%rd49, %r69, 8;
	add.s64 	%rd50, %rd2, %rd49;
	ld.global.f64 	%fd82, [%rd50];
	add.s32 	%r70, %r114, %r44;
	mul.wide.u32 	%rd51, %r70, 8;
	add.s64 	%rd52, %rd1, %rd51;
	ld.global.f64 	%fd83, [%rd52];
	fma.rn.f64 	%fd180, %fd82, %fd83, %fd180;
$L__BB0_27:
	mad.lo.s32 	%r71, %r60, %r5, %r1;
	mul.wide.s32 	%rd53, %r71, 8;
	add.s64 	%rd54, %rd3, %rd53;
	st.global.f64 	[%rd54], %fd180;
$L__BB0_28:
	ret;

}


// ===== COMPILED SASS (sm_100) =====

	.target	sm_100

	.elftype	@"ET_EXEC"


//--------------------- .note.nv.tkinfo           --------------------------
	.section	.note.nv.tkinfo,"",@"SHT_NOTE"
	.sectionflags	@"SHF_NOTE_NV_TKINFO"
	.tkinfo
        /*0018*/ 	.word	0x00000002
        /*0030*/ 	.string	""
        /*0030*/ 	.string	"ptxas"
        /*0030*/ 	.string	"Cuda compilation tools, release 13.0, V13.0.88"
        /*0030*/ 	.string	"Build cuda_13.0.r13.0/compiler.36424714_0"
        /*0030*/ 	.string	"-arch sm_100 -m 64 "



//--------------------- .note.nv.cuinfo           --------------------------
	.section	.note.nv.cuinfo,"",@"SHT_NOTE"
	.sectionflags	@"SHF_NOTE_NV_CUINFO"
        /*0018*/ 	.short	0x0002
        /*001a*/ 	.short	0x0064
        /*001c*/ 	.short	0x0082
	.zero		2


//--------------------- .nv.info                  --------------------------
	.section	.nv.info,"",@"SHT_CUDA_INFO"
	.align	4


	//----- nvinfo : EIATTR_REGCOUNT
	.align		4
        /*0000*/ 	.byte	0x04, 0x2f
        /*0002*/ 	.short	(.L_1 - .L_0)
	.align		4
.L_0:
        /*0004*/ 	.word	index@(_Z4atbtPKdS0_Pdiii)
        /*0008*/ 	.word	0x00000020


	//----- nvinfo : EIATTR_FRAME_SIZE
	.align		4
.L_1:
        /*000c*/ 	.byte	0x04, 0x11
        /*000e*/ 	.short	(.L_3 - .L_2)
	.align		4
.L_2:
        /*0010*/ 	.word	index@(_Z4atbtPKdS0_Pdiii)
        /*0014*/ 	.word	0x00000000


	//----- nvinfo : EIATTR_MIN_STACK_SIZE
	.align		4
.L_3:
        /*0018*/ 	.byte	0x04, 0x12
        /*001a*/ 	.short	(.L_5 - .L_4)
	.align		4
.L_4:
        /*001c*/ 	.word	index@(_Z4atbtPKdS0_Pdiii)
        /*0020*/ 	.word	0x00000000
.L_5:


//--------------------- .nv.compat                --------------------------
	.section	.nv.compat,"",@"SHT_CUDA_COMPAT_INFO"
	.align	4
        /*0000*/ 	.byte	0x02, 0x09, 0x00, 0x00, 0x02, 0x02, 0x01, 0x00, 0x02, 0x05, 0x05, 0x00, 0x03, 0x07, 0x01, 0x01
        /*0010*/ 	.byte	0x02, 0x03, 0x00, 0x00, 0x02, 0x06, 0x01, 0x00, 0x04, 0x0b, 0x08, 0x00, 0x01, 0x00, 0x00, 0x00
        /*0020*/ 	.byte	0x00, 0x00, 0x00, 0x00


//--------------------- .nv.info._Z4atbtPKdS0_Pdiii --------------------------
	.section	.nv.info._Z4atbtPKdS0_Pdiii,"",@"SHT_CUDA_INFO"
	.sectionflags	@""
	.align	4


	//----- nvinfo : EIATTR_CUDA_API_VERSION
	.align		4
        /*0000*/ 	.byte	0x04, 0x37
        /*0002*/ 	.short	(.L_7 - .L_6)
.L_6:
        /*0004*/ 	.word	0x00000082


	//----- nvinfo : EIATTR_KPARAM_INFO
	.align		4
.L_7:
        /*0008*/ 	.byte	0x04, 0x17
        /*000a*/ 	.short	(.L_9 - .L_8)
.L_8:
        /*000c*/ 	.word	0x00000000
        /*0010*/ 	.short	0x0005
        /*0012*/ 	.short	0x0020
        /*0014*/ 	.byte	0x00, 0xf0, 0x11, 0x00


	//----- nvinfo : EIATTR_KPARAM_INFO
	.align		4
.L_9:
        /*0018*/ 	.byte	0x04, 0x17
        /*001a*/ 	.short	(.L_11 - .L_10)
.L_10:
        /*001c*/ 	.word	0x00000000
        /*0020*/ 	.short	0x0004
        /*0022*/ 	.short	0x001c
        /*0024*/ 	.byte	0x00, 0xf0, 0x11, 0x00


	//----- nvinfo : EIATTR_KPARAM_INFO
	.align		4
.L_11:
        /*0028*/ 	.byte	0x04, 0x17
        /*002a*/ 	.short	(.L_13 - .L_12)
.L_12:
        /*002c*/ 	.word	0x00000000
        /*0030*/ 	.short	0x0003
        /*0032*/ 	.short	0x0018
        /*0034*/ 	.byte	0x00, 0xf0, 0x11, 0x00


	//----- nvinfo : EIATTR_KPARAM_INFO
	.align		4
.L_13:
        /*0038*/ 	.byte	0x04, 0x17
        /*003a*/ 	.short	(.L_15 - .L_14)
.L_14:
        /*003c*/ 	.word	0x00000000
        /*0040*/ 	.short	0x0002
        /*0042*/ 	.short	0x0010
        /*0044*/ 	.byte	0x00, 0xf5, 0x21, 0x00


	//----- nvinfo : EIATTR_KPARAM_INFO
	.align		4
.L_15:
        /*0048*/ 	.byte	0x04, 0x17
        /*004a*/ 	.short	(.L_17 - .L_16)
.L_16:
        /*004c*/ 	.word	0x00000000
        /*0050*/ 	.short	0x0001
        /*0052*/ 	.short	0x0008
        /*0054*/ 	.byte	0x00, 0xf5, 0x21, 0x00


	//----- nvinfo : EIATTR_KPARAM_INFO
	.align		4
.L_17:
        /*0058*/ 	.byte	0x04, 0x17
        /*005a*/ 	.short	(.L_19 - .L_18)
.L_18:
        /*005c*/ 	.word	0x00000000
        /*0060*/ 	.short	0x0000
        /*0062*/ 	.short	0x0000
        /*0064*/ 	.byte	0x00, 0xf5, 0x21, 0x00


	//----- nvinfo : EIATTR_SPARSE_MMA_MASK
	.align		4
.L_19:
        /*0068*/ 	.byte	0x03, 0x50
        /*006a*/ 	.short	0x0000


	//----- nvinfo : EIATTR_MAXREG_COUNT
	.align		4
        /*006c*/ 	.byte	0x03, 0x1b
        /*006e*/ 	.short	0x00ff


	//----- nvinfo : EIATTR_MERCURY_ISA_VERSION
	.align		4
        /*0070*/ 	.byte	0x03, 0x5f
        /*0072*/ 	.short	0x0101


	//----- nvinfo : EIATTR_VRC_CTA_INIT_COUNT
	.align		4
        /*0074*/ 	.byte	0x02, 0x4a
	.zero		1
	.zero		1


	//----- nvinfo : EIATTR_EXIT_INSTR_OFFSETS
	.align		4
        /*0078*/ 	.byte	0x04, 0x1c
        /*007a*/ 	.short	(.L_21 - .L_20)


	//   ....[0]....
.L_20:
        /*007c*/ 	.word	0x00000de0


	//   ....[1]....
        /*0080*/ 	.word	0x00000e00


	//   ....[2]....
        /*0084*/ 	.word	0x00001610


	//----- nvinfo : EIATTR_CRS_STACK_SIZE
	.align		4
.L_21:
        /*0088*/ 	.byte	0x04, 0x1e
        /*008a*/ 	.short	(.L_23 - .L_22)
.L_22:
        /*008c*/ 	.word	0x00000000


	//----- nvinfo : EIATTR_CBANK_PARAM_SIZE
	.align		4
.L_23:
        /*0090*/ 	.byte	0x03, 0x19
        /*0092*/ 	.short	0x0024


	//----- nvinfo : EIATTR_PARAM_CBANK
	.align		4
        /*0094*/ 	.byte	0x04, 0x0a
        /*0096*/ 	.short	(.L_25 - .L_24)
	.align		4
.L_24:
        /*0098*/ 	.word	index@(.nv.constant0._Z4atbtPKdS0_Pdiii)
        /*009c*/ 	.short	0x0380
        /*009e*/ 	.short	0x0024


	//----- nvinfo : EIATTR_SW_WAR
	.align		4
.L_25:
        /*00a0*/ 	.byte	0x04, 0x36
        /*00a2*/ 	.short	(.L_27 - .L_26)
.L_26:
        /*00a4*/ 	.word	0x00000008
.L_27:


//--------------------- .nv.callgraph             --------------------------
	.section	.nv.callgraph,"",@"SHT_CUDA_CALLGRAPH"
	.align	4
	.sectionentsize	8
	.align		4
        /*0000*/ 	.word	0x00000000
	.align		4
        /*0004*/ 	.word	0xffffffff
	.align		4
        /*0008*/ 	.word	0x00000000
	.align		4
        /*000c*/ 	.word	0xfffffffe
	.align		4
        /*0010*/ 	.word	0x00000000
	.align		4
        /*0014*/ 	.word	0xfffffffd
	.align		4
        /*0018*/ 	.word	0x00000000
	.align		4
        /*001c*/ 	.word	0xfffffffc


//--------------------- .text._Z4atbtPKdS0_Pdiii  --------------------------
	.section	.text._Z4atbtPKdS0_Pdiii,"ax",@progbits
	.align	128
        .global         _Z4atbtPKdS0_Pdiii
        .type           _Z4atbtPKdS0_Pdiii,@function
        .size           _Z4atbtPKdS0_Pdiii,(.L_x_11 - _Z4atbtPKdS0_Pdiii)
        .other          _Z4atbtPKdS0_Pdiii,@"STO_CUDA_ENTRY STV_DEFAULT"
_Z4atbtPKdS0_Pdiii:
.text._Z4atbtPKdS0_Pdiii:
[----:B------:R-:W-:Y:S01]  /*0000*/  LDC R1, c[0x0][0x37c] ;  /* 0x0000df00ff017b82 */ /* 0x000fe20000000800 */
[----:B------:R-:W0:Y:S07]  /*0010*/  S2R R9, SR_TID.X ;  /* 0x0000000000097919 */ /* 0x000e2e0000002100 */
[----:B------:R-:W1:Y:S01]  /*0020*/  S2UR UR6, SR_CTAID.X ;  /* 0x00000000000679c3 */ /* 0x000e620000002500 */
[----:B------:R-:W2:Y:S07]  /*0030*/  LDCU.64 UR10, c[0x0][0x358] ;  /* 0x00006b00ff0a77ac */ /* 0x000eae0008000a00 */
[----:B------:R-:W0:Y:S08]  /*0040*/  LDC R2, c[0x0][0x360] ;  /* 0x0000d800ff027b82 */ /* 0x000e300000000800 */
[----:B------:R-:W3:Y:S08]  /*0050*/  S2UR UR12, SR_CTAID.Y ;  /* 0x00000000000c79c3 */ /* 0x000ef00000002600 */
[----:B------:R-:W3:Y:S01]  /*0060*/  LDC.64 R12, c[0x0][0x398] ;  /* 0x0000e600ff0c7b82 */ /* 0x000ee20000000a00 */
[----:B-1----:R-:W-:-:S06]  /*0070*/  USHF.L.U32 UR6, UR6, 0x1, URZ ;  /* 0x0000000106067899 */ /* 0x002fcc00080006ff */
[----:B0-----:R-:W-:-:S05]  /*0080*/  IMAD R3, R2, UR6, R9 ;  /* 0x0000000602037c24 */ /* 0x001fca000f8e0209 */
[----:B------:R-:W-:Y:S02]  /*0090*/  IADD3 R5, PT, PT, R3, R2, RZ ;  /* 0x0000000203057210 */ /* 0x000fe40007ffe0ff */
[----:B---3--:R-:W-:-:S04]  /*00a0*/  ISETP.LE.AND P0, PT, R13, UR12, PT ;  /* 0x0000000c0d007c0c */ /* 0x008fc8000bf03270 */
[----:B------:R-:W-:-:S13]  /*00b0*/  ISETP.GE.U32.OR P1, PT, R5, R12, P0 ;  /* 0x0000000c0500720c */ /* 0x000fda0000726470 */
[----:B--2---:R-:W-:Y:S05]  /*00c0*/  @P1 BRA `(.L_x_0) ;  /* 0x0000000c00481947 */ /* 0x004fea0003800000 */
[----:B------:R-:W0:Y:S01]  /*00d0*/  LDCU UR8, c[0x0][0x3a0] ;  /* 0x00007400ff0877ac */ /* 0x000e220008000800 */
[----:B------:R-:W-:Y:S02]  /*00e0*/  CS2R R18, SRZ ;  /* 0x0000000000127805 */ /* 0x000fe4000001ff00 */
[----:B------:R-:W-:Y:S01]  /*00f0*/  CS2R R20, SRZ ;  /* 0x0000000000147805 */ /* 0x000fe2000001ff00 */
[----:B0-----:R-:W-:-:S09]  /*0100*/  UISETP.GE.AND UP0, UPT, UR8, 0x1, UPT ;  /* 0x000000010800788c */ /* 0x001fd2000bf06270 */
[----:B------:R-:W-:Y:S05]  /*0110*/  BRA.U !UP0, `(.L_x_1) ;  /* 0x0000000d08147547 */ /* 0x000fea000b800000 */
[----:B------:R-:W-:Y:S01]  /*0120*/  UISETP.GE.U32.AND UP0, UPT, UR8, 0x8, UPT ;  /* 0x000000080800788c */ /* 0x000fe2000bf06070 */
[----:B------:R-:W-:Y:S01]  /*0130*/  HFMA2 R0, -RZ, RZ, 0, 0 ;  /* 0x00000000ff007431 */ /* 0x000fe200000001ff */
[----:B------:R-:W-:Y:S02]  /*0140*/  CS2R R20, SRZ ;  /* 0x0000000000147805 */ /* 0x000fe4000001ff00 */
[----:B------:R-:W-:Y:S01]  /*0150*/  CS2R R18, SRZ ;  /* 0x0000000000127805 */ /* 0x000fe2000001ff00 */
[----:B------:R-:W-:-:S04]  /*0160*/  UIMAD UR9, UR12, UR8, URZ ;  /* 0x000000080c0972a4 */ /* 0x000fc8000f8e02ff */
[----:B------:R-:W-:Y:S08]  /*0170*/  BRA.U !UP0, `(.L_x_2) ;  /* 0x00000005087c7547 */ /* 0x000ff0000b800000 */
[----:B------:R-:W0:Y:S01]  /*0180*/  LDCU.64 UR4, c[0x0][0x388] ;  /* 0x00007100ff0477ac */ /* 0x000e220008000a00 */
[----:B------:R-:W-:Y:S01]  /*0190*/  IMAD R0, R2, UR6, R2 ;  /* 0x0000000602007c24 */ /* 0x000fe2000f8e0202 */
[----:B------:R-:W-:Y:S02]  /*01a0*/  MOV R10, R5 ;  /* 0x00000005000a7202 */ /* 0x000fe40000000f00 */
[----:B------:R-:W-:Y:S01]  /*01b0*/  CS2R R20, SRZ ;  /* 0x0000000000147805 */ /* 0x000fe2000001ff00 */
[----:B------:R-:W-:Y:S01]  /*01c0*/  ULOP3.LUT UR7, UR8, 0x7ffffff8, URZ, 0xc0, !UPT ;  /* 0x7ffffff808077892 */ /* 0x000fe2000f8ec0ff */
[----:B------:R-:W-:Y:S02]  /*01d0*/  MOV R7, R3 ;  /* 0x0000000300077202 */ /* 0x000fe40000000f00 */
[----:B------:R-:W-:Y:S01]  /*01e0*/  IADD3 R9, PT, PT, R0, R9, RZ ;  /* 0x0000000900097210 */ /* 0x000fe20007ffe0ff */
[----:B------:R-:W-:-:S03]  /*01f0*/  UIADD3 UR7, UPT, UPT, -UR7, URZ, URZ ;  /* 0x000000ff07077290 */ /* 0x000fc6000fffe1ff */
[C---:B------:R-:W-:Y:S01]  /*0200*/  LEA R4, R12.reuse, R9, 0x2 ;  /* 0x000000090c047211 */ /* 0x040fe200078e10ff */
[C-C-:B------:R-:W-:Y:S02]  /*0210*/  IMAD R11, R12.reuse, 0x7, R9.reuse ;  /* 0x000000070c0b7824 */ /* 0x140fe400078e0209 */
[C-C-:B------:R-:W-:Y:S02]  /*0220*/  IMAD R0, R12.reuse, 0x6, R9.reuse ;  /* 0x000000060c007824 */ /* 0x140fe400078e0209 */
[C-C-:B------:R-:W-:Y:S01]  /*0230*/  IMAD R2, R12.reuse, 0x5, R9.reuse ;  /* 0x000000050c027824 */ /* 0x140fe200078e0209 */
[----:B0-----:R-:W-:Y:S01]  /*0240*/  UIMAD.WIDE.U32 UR4, UR9, 0x8, UR4 ;  /* 0x00000008090478a5 */ /* 0x001fe2000f8e0004 */
[C-C-:B------:R-:W-:Y:S02]  /*0250*/  IMAD R6, R12.reuse, 0x3, R9.reuse ;  /* 0x000000030c067824 */ /* 0x140fe400078e0209 */
[----:B------:R-:W-:Y:S01]  /*0260*/  IMAD R8, R12, 0x2, R9 ;  /* 0x000000020c087824 */ /* 0x000fe200078e0209 */
[----:B------:R-:W-:Y:S01]  /*0270*/  UIADD3 UR13, UP0, UPT, UR4, 0x20, URZ ;  /* 0x00000020040d7890 */ /* 0x000fe2000ff1e0ff */
[----:B------:R-:W-:-:S03]  /*0280*/  IADD3 R9, PT, PT, R9, R12, RZ ;  /* 0x0000000c09097210 */ /* 0x000fc60007ffe0ff */
[----:B------:R-:W-:Y:S02]  /*0290*/  UIADD3.X UR4, UPT, UPT, URZ, UR5, URZ, UP0, !UPT ;  /* 0x00000005ff047290 */ /* 0x000fe400087fe4ff */
[----:B------:R-:W-:-:S04]  /*02a0*/  MOV R24, UR13 ;  /* 0x0000000d00187c02 */ /* 0x000fc80008000f00 */
[----:B------:R-:W-:-:S07]  /*02b0*/  MOV R25, UR4 ;  /* 0x0000000400197c02 */ /* 0x000fce0008000f00 */
.L_x_3:
[----:B------:R-:W0:Y:S01]  /*02c0*/  LDC.64 R14, c[0x0][0x380] ;  /* 0x0000e000ff0e7b82 */ /* 0x000e220000000a00 */
[----:B------:R-:W-:Y:S02]  /*02d0*/  MOV R16, R24 ;  /* 0x0000001800107202 */ /* 0x000fe40000000f00 */
[----:B------:R-:W-:-:S05]  /*02e0*/  MOV R17, R25 ;  /* 0x0000001900117202 */ /* 0x000fca0000000f00 */
[----:B------:R-:W2:Y:S01]  /*02f0*/  LDG.E.64 R22, desc[UR10][R16.64+-0x20] ;  /* 0xffffe00a10167981 */ /* 0x000ea2000c1e1b00 */
[----:B0-----:R-:W-:-:S05]  /*0300*/  IMAD.WIDE R26, R7, 0x8, R14 ;  /* 0x00000008071a7825 */ /* 0x001fca00078e020e */
[----:B------:R-:W2:Y:S01]  /*0310*/  LDG.E.64 R24, desc[UR10][R26.64] ;  /* 0x0000000a1a187981 */ /* 0x000ea2000c1e1b00 */
[----:B------:R-:W-:Y:S01]  /*0320*/  IMAD.WIDE.U32 R28, R10, 0x8, R14 ;  /* 0x000000080a1c7825 */ /* 0x000fe200078e000e */
[----:B--2---:R-:W-:-:S04]  /*0330*/  DFMA R24, R24, R22, R18 ;  /* 0x000000161818722b */ /* 0x004fc80000000012 */
[----:B------:R0:W2:Y:S02]  /*0340*/  LDG.E.64 R18, desc[UR10][R28.64] ;  /* 0x0000000a1c127981 */ /* 0x0000a4000c1e1b00 */
[----:B0-----:R-:W-:Y:S01]  /*0350*/  IMAD.WIDE R28, R12, 0x8, R26 ;  /* 0x000000080c1c7825 */ /* 0x001fe200078e021a */
[----:B--2---:R-:W-:Y:S01]  /*0360*/  DFMA R22, R22, R18, R20 ;  /* 0x000000121616722b */ /* 0x004fe20000000014 */
[----:B------:R-:W2:Y:S04]  /*0370*/  LDG.E.64 R18, desc[UR10][R16.64+-0x18] ;  /* 0xffffe80a10127981 */ /* 0x000ea8000c1e1b00 */
[----:B------:R-:W2:Y:S02]  /*0380*/  LDG.E.64 R20, desc[UR10][R28.64] ;  /* 0x0000000a1c147981 */ /* 0x000ea4000c1e1b00 */
[----:B--2---:R-:W-:Y:S01]  /*0390*/  DFMA R20, R20, R18, R24 ;  /* 0x000000121414722b */ /* 0x004fe20000000018 */
[----:B------:R-:W-:-:S06]  /*03a0*/  IMAD.WIDE.U32 R24, R9, 0x8, R14 ;  /* 0x0000000809187825 */ /* 0x000fcc00078e000e */
[----:B------:R-:W2:Y:S01]  /*03b0*/  LDG.E.64 R24, desc[UR10][R24.64] ;  /* 0x0000000a18187981 */ /* 0x000ea2000c1e1b00 */
[----:B------:R-:W-:Y:S01]  /*03c0*/  IMAD.WIDE R26, R12, 0x8, R28 ;  /* 0x000000080c1a7825 */ /* 0x000fe200078e021c */
[----:B--2---:R-:W-:Y:S02]  /*03d0*/  DFMA R24, R18, R24, R22 ;  /* 0x000000181218722b */ /* 0x004fe40000000016 */
        /* <DEDUP_REMOVED lines=12> */
[----:B------:R-:W-:-:S04]  /*04a0*/  IMAD.WIDE.U32 R26, R4, 0x8, R14 ;  /* 0x00000008041a7825 */ /* 0x000fc800078e000e */
[----:B------:R-:W-:Y:S02]  /*04b0*/  IMAD.WIDE R28, R12, 0x8, R28 ;  /* 0x000000080c1c7825 */ /* 0x000fe400078e021c */
[----:B------:R-:W3:Y:S01]  /*04c0*/  LDG.E.64 R26, desc[UR10][R26.64] ;  /* 0x0000000a1a1a7981 */ /* 0x000ee2000c1e1b00 */
[----:B--2---:R-:W-:-:S03]  /*04d0*/  DFMA R22, R18, R22, R20 ;  /* 0x000000161216722b */ /* 0x004fc60000000014 */
[----:B------:R-:W3:Y:S04]  /*04e0*/  LDG.E.64 R18, desc[UR10][R16.64] ;  /* 0x0000000a10127981 */ /* 0x000ee8000c1e1b00 */
[----:B------:R-:W2:Y:S01]  /*04f0*/  LDG.E.64 R20, desc[UR10][R28.64] ;  /* 0x0000000a1c147981 */ /* 0x000ea2000c1e1b00 */
[----:B---3--:R-:W-:Y:S01]  /*0500*/  DFMA R26, R18, R26, R22 ;  /* 0x0000001a121a722b */ /* 0x008fe20000000016 */
[----:B------:R-:W-:Y:S01]  /*0510*/  IMAD.WIDE R22, R12, 0x8, R28 ;  /* 0x000000080c167825 */ /* 0x000fe200078e021c */
[----:B--2---:R-:W-:Y:S01]  /*0520*/  DFMA R20, R20, R18, R24 ;  /* 0x000000121414722b */ /* 0x004fe20000000018 */
[----:B------:R-:W2:Y:S04]  /*0530*/  LDG.E.64 R24, desc[UR10][R16.64+0x8] ;  /* 0x0000080a10187981 */ /* 0x000ea8000c1e1b00 */
[----:B------:R-:W2:Y:S03]  /*0540*/  LDG.E.64 R18, desc[UR10][R22.64] ;  /* 0x0000000a16127981 */ /* 0x000ea6000c1e1b00 */
[----:B--2---:R-:W-:Y:S01]  /*0550*/  DFMA R18, R18, R24, R20 ;  /* 0x000000181212722b */ /* 0x004fe20000000014 */
[----:B------:R-:W-:-:S06]  /*0560*/  IMAD.WIDE.U32 R20, R2, 0x8, R14 ;  /* 0x0000000802147825 */ /* 0x000fcc00078e000e */
[----:B------:R-:W2:Y:S01]  /*0570*/  LDG.E.64 R20, desc[UR10][R20.64] ;  /* 0x0000000a14147981 */ /* 0x000ea2000c1e1b00 */
[----:B------:R-:W-:-:S05]  /*0580*/  IMAD.WIDE R22, R12, 0x8, R22 ;  /* 0x000000080c167825 */ /* 0x000fca00078e0216 */
[----:B------:R-:W3:Y:S01]  /*0590*/  LDG.E.64 R28, desc[UR10][R22.64] ;  /* 0x0000000a161c7981 */ /* 0x000ee2000c1e1b00 */
[----:B--2---:R-:W-:Y:S01]  /*05a0*/  DFMA R20, R24, R20, R26 ;  /* 0x000000141814722b */ /* 0x004fe2000000001a */
[--C-:B------:R-:W-:Y:S02]  /*05b0*/  IMAD.WIDE.U32 R24, R0, 0x8, R14.reuse ;  /* 0x0000000800187825 */ /* 0x100fe400078e000e */
[----:B------:R-:W3:Y:S04]  /*05c0*/  LDG.E.64 R26, desc[UR10][R16.64+0x10] ;  /* 0x0000100a101a7981 */ /* 0x000ee8000c1e1b00 */
[----:B------:R-:W2:Y:S01]  /*05d0*/  LDG.E.64 R24, desc[UR10][R24.64] ;  /* 0x0000000a18187981 */ /* 0x000ea2000c1e1b00 */
[----:B------:R-:W-:-:S06]  /*05e0*/  IMAD.WIDE.U32 R14, R11, 0x8, R14 ;  /* 0x000000080b0e7825 */ /* 0x000fcc00078e000e */
[----:B------:R-:W4:Y:S01]  /*05f0*/  LDG.E.64 R14, desc[UR10][R14.64] ;  /* 0x0000000a0e0e7981 */ /* 0x000f22000c1e1b00 */
[----:B---3--:R-:W-:Y:S01]  /*0600*/  DFMA R18, R28, R26, R18 ;  /* 0x0000001a1c12722b */ /* 0x008fe20000000012 */
[----:B------:R-:W-:Y:S01]  /*0610*/  IMAD.WIDE R28, R12, 0x8, R22 ;  /* 0x000000080c1c7825 */ /* 0x000fe200078e0216 */
[----:B--2---:R-:W-:Y:S01]  /*0620*/  DFMA R26, R26, R24, R20 ;  /* 0x000000181a1a722b */ /* 0x004fe20000000014 */
[----:B------:R-:W2:Y:S04]  /*0630*/  LDG.E.64 R20, desc[UR10][R16.64+0x18] ;  /* 0x0000180a10147981 */ /* 0x000ea8000c1e1b00 */
[----:B------:R-:W2:Y:S01]  /*0640*/  LDG.E.64 R28, desc[UR10][R28.64] ;  /* 0x0000000a1c1c7981 */ /* 0x000ea2000c1e1b00 */
[----:B------:R-:W-:-:S04]  /*0650*/  UIADD3 UR7, UPT, UPT, UR7, 0x8, URZ ;  /* 0x0000000807077890 */ /* 0x000fc8000fffe0ff */
[----:B------:R-:W-:Y:S01]  /*0660*/  UISETP.NE.AND UP0, UPT, UR7, URZ, UPT ;  /* 0x000000ff0700728c */ /* 0x000fe2000bf05270 */
[----:B------:R-:W-:Y:S01]  /*0670*/  IADD3 R24, P0, PT, R16, 0x40, RZ ;  /* 0x0000004010187810 */ /* 0x000fe20007f1e0ff */
[C---:B------:R-:W-:Y:S01]  /*0680*/  IMAD R6, R12.reuse, 0x8, R6 ;  /* 0x000000080c067824 */ /* 0x040fe200078e0206 */
[C---:B------:R-:W-:Y:S02]  /*0690*/  LEA R7, R12.reuse, R7, 0x3 ;  /* 0x000000070c077211 */ /* 0x040fe400078e18ff */
[C---:B------:R-:W-:Y:S01]  /*06a0*/  LEA R11, R12.reuse, R11, 0x3 ;  /* 0x0000000b0c0b7211 */ /* 0x040fe200078e18ff */
[----:B------:R-:W-:Y:S01]  /*06b0*/  IMAD.X R25, RZ, RZ, R17, P0 ;  /* 0x000000ffff197224 */ /* 0x000fe200000e0611 */
[C---:B------:R-:W-:Y:S02]  /*06c0*/  LEA R0, R12.reuse, R0, 0x3 ;  /* 0x000000000c007211 */ /* 0x040fe400078e18ff */
[C---:B------:R-:W-:Y:S02]  /*06d0*/  LEA R2, R12.reuse, R2, 0x3 ;  /* 0x000000020c027211 */ /* 0x040fe400078e18ff */
[----:B------:R-:W-:-:S02]  /*06e0*/  LEA R4, R12, R4, 0x3 ;  /* 0x000000040c047211 */ /* 0x000fc400078e18ff */
[C---:B------:R-:W-:Y:S02]  /*06f0*/  LEA R8, R12.reuse, R8, 0x3 ;  /* 0x000000080c087211 */ /* 0x040fe400078e18ff */
[C---:B------:R-:W-:Y:S02]  /*0700*/  LEA R10, R12.reuse, R10, 0x3 ;  /* 0x0000000a0c0a7211 */ /* 0x040fe400078e18ff */
[----:B------:R-:W-:Y:S01]  /*0710*/  LEA R9, R12, R9, 0x3 ;  /* 0x000000090c097211 */ /* 0x000fe200078e18ff */
[----:B--2---:R-:W-:Y:S02]  /*0720*/  DFMA R18, R28, R20, R18 ;  /* 0x000000141c12722b */ /* 0x004fe40000000012 */
[----:B----4-:R-:W-:Y:S01]  /*0730*/  DFMA R20, R20, R14, R26 ;  /* 0x0000000e1414722b */ /* 0x010fe2000000001a */
[----:B------:R-:W-:Y:S10]  /*0740*/  BRA.U UP0, `(.L_x_3) ;  /* 0xfffffff900dc7547 */ /* 0x000ff4000b83ffff */
[----:B------:R-:W-:-:S06]  /*0750*/  ULOP3.LUT UR4, UR8, 0x7ffffff8, URZ, 0xc0, !UPT ;  /* 0x7ffffff808047892 */ /* 0x000fcc000f8ec0ff */
[----:B------:R-:W-:-:S07]  /*0760*/  MOV R0, UR4 ;  /* 0x0000000400007c02 */ /* 0x000fce0008000f00 */
.L_x_2:
[----:B------:R-:W-:-:S04]  /*0770*/  ULOP3.LUT UR4, UR8, 0x7, URZ, 0xc0, !UPT ;  /* 0x0000000708047892 */ /* 0x000fc8000f8ec0ff */
[----:B------:R-:W-:-:S09]  /*0780*/  UISETP.NE.AND UP0, UPT, UR4, URZ, UPT ;  /* 0x000000ff0400728c */ /* 0x000fd2000bf05270 */
[----:B------:R-:W-:Y:S05]  /*0790*/  BRA.U !UP0, `(.L_x_1) ;  /* 0x0000000508747547 */ /* 0x000fea000b800000 */
[----:B------:R-:W-:Y:S02]  /*07a0*/  UISETP.GE.U32.AND UP0, UPT, UR4, 0x4, UPT ;  /* 0x000000040400788c */ /* 0x000fe4000bf06070 */
[----:B------:R-:W-:-:S04]  /*07b0*/  ULOP3.LUT UR5, UR8, 0x3, URZ, 0xc0, !UPT ;  /* 0x0000000308057892 */ /* 0x000fc8000f8ec0ff */
[----:B------:R-:W-:-:S03]  /*07c0*/  UISETP.NE.AND UP1, UPT, UR5, URZ, UPT ;  /* 0x000000ff0500728c */ /* 0x000fc6000bf25270 */
[----:B------:R-:W-:Y:S08]  /*07d0*/  BRA.U !UP0, `(.L_x_4) ;  /* 0x0000000108ac7547 */ /* 0x000ff0000b800000 */
[----:B------:R-:W0:Y:S01]  /*07e0*/  LDC.64 R10, c[0x0][0x388] ;  /* 0x0000e200ff0a7b82 */ /* 0x000e220000000a00 */
[C---:B------:R-:W-:Y:S01]  /*07f0*/  IADD3 R7, PT, PT, R0.reuse, UR9, RZ ;  /* 0x0000000900077c10 */ /* 0x040fe2000fffe0ff */
[CC--:B------:R-:W-:Y:S01]  /*0800*/  IMAD R23, R0.reuse, R12.reuse, R5 ;  /* 0x0000000c00177224 */ /* 0x0c0fe200078e0205 */
[C---:B------:R-:W-:Y:S01]  /*0810*/  IADD3 R2, P0, PT, R0.reuse, UR9, RZ ;  /* 0x0000000900027c10 */ /* 0x040fe2000ff1e0ff */
[----:B------:R-:W-:Y:S02]  /*0820*/  IMAD R27, R0, R12, R3 ;  /* 0x0000000c001b7224 */ /* 0x000fe400078e0203 */
[----:B------:R-:W-:Y:S01]  /*0830*/  IMAD.IADD R25, R23, 0x1, R12 ;  /* 0x0000000117197824 */ /* 0x000fe200078e020c */
[----:B------:R-:W-:Y:S01]  /*0840*/  IADD3.X R4, PT, PT, RZ, RZ, RZ, P0, !PT ;  /* 0x000000ffff047210 */ /* 0x000fe200007fe4ff */
[----:B------:R-:W1:Y:S08]  /*0850*/  LDC.64 R14, c[0x0][0x380] ;  /* 0x0000e000ff0e7b82 */ /* 0x000e700000000a00 */
[----:B------:R-:W2:Y:S01]  /*0860*/  LDC.64 R8, c[0x0][0x388] ;  /* 0x0000e200ff087b82 */ /* 0x000ea20000000a00 */
[----:B0-----:R-:W-:-:S06]  /*0870*/  IMAD.WIDE.U32 R10, R7, 0x8, R10 ;  /* 0x00000008070a7825 */ /* 0x001fcc00078e000a */
[----:B------:R-:W3:Y:S01]  /*0880*/  LDG.E.64 R10, desc[UR10][R10.64] ;  /* 0x0000000a0a0a7981 */ /* 0x000ee2000c1e1b00 */
[----:B-1----:R-:W-:-:S04]  /*0890*/  IMAD.WIDE.U32 R22, R23, 0x8, R14 ;  /* 0x0000000817167825 */ /* 0x002fc800078e000e */
[----:B------:R-:W-:Y:S02]  /*08a0*/  IMAD.WIDE R26, R27, 0x8, R14 ;  /* 0x000000081b1a7825 */ /* 0x000fe400078e020e */
[----:B------:R-:W3:Y:S01]  /*08b0*/  LDG.E.64 R22, desc[UR10][R22.64] ;  /* 0x0000000a16167981 */ /* 0x000ee2000c1e1b00 */
[----:B--2---:R-:W-:-:S03]  /*08c0*/  LEA R8, P0, R2, R8, 0x3 ;  /* 0x0000000802087211 */ /* 0x004fc600078018ff */
[----:B------:R-:W2:Y:S01]  /*08d0*/  LDG.E.64 R28, desc[UR10][R26.64] ;  /* 0x0000000a1a1c7981 */ /* 0x000ea2000c1e1b00 */
[----:B------:R-:W-:Y:S01]  /*08e0*/  IMAD.WIDE.U32 R16, R25, 0x8, R14 ;  /* 0x0000000819107825 */ /* 0x000fe200078e000e */
[----:B------:R-:W-:-:S05]  /*08f0*/  LEA.HI.X R9, R2, R9, R4, 0x3, P0 ;  /* 0x0000000902097211 */ /* 0x000fca00000f1c04 */
[----:B------:R-:W4:Y:S04]  /*0900*/  LDG.E.64 R16, desc[UR10][R16.64] ;  /* 0x0000000a10107981 */ /* 0x000f28000c1e1b00 */
[----:B------:R-:W4:Y:S01]  /*0910*/  LDG.E.64 R6, desc[UR10][R8.64+0x8] ;  /* 0x0000080a08067981 */ /* 0x000f22000c1e1b00 */
[----:B------:R-:W-:-:S04]  /*0920*/  IADD3 R25, PT, PT, R25, R12, RZ ;  /* 0x0000000c19197210 */ /* 0x000fc80007ffe0ff */
[----:B------:R-:W-:Y:S01]  /*0930*/  IADD3 R2, PT, PT, R25, R12, RZ ;  /* 0x0000000c19027210 */ /* 0x000fe20007ffe0ff */
[----:B---3--:R-:W-:Y:S01]  /*0940*/  DFMA R20, R10, R22, R20 ;  /* 0x000000160a14722b */ /* 0x008fe20000000014 */
[----:B------:R-:W-:Y:S01]  /*0950*/  IMAD.WIDE R22, R12, 0x8, R26 ;  /* 0x000000080c167825 */ /* 0x000fe200078e021a */
[----:B--2---:R-:W-:-:S04]  /*0960*/  DFMA R28, R28, R10, R18 ;  /* 0x0000000a1c1c722b */ /* 0x004fc80000000012 */
[----:B------:R-:W2:Y:S01]  /*0970*/  LDG.E.64 R10, desc[UR10][R22.64] ;  /* 0x0000000a160a7981 */ /* 0x000ea2000c1e1b00 */
[----:B------:R-:W-:-:S04]  /*0980*/  IMAD.WIDE.U32 R18, R25, 0x8, R14 ;  /* 0x0000000819127825 */ /* 0x000fc800078e000e */
[----:B------:R-:W-:Y:S02]  /*0990*/  IMAD.WIDE R26, R12, 0x8, R22 ;  /* 0x000000080c1a7825 */ /* 0x000fe400078e0216 */
[----:B------:R-:W3:Y:S01]  /*09a0*/  LDG.E.64 R18, desc[UR10][R18.64] ;  /* 0x0000000a12127981 */ /* 0x000ee2000c1e1b00 */
[----:B----4-:R-:W-:Y:S01]  /*09b0*/  DFMA R16, R6, R16, R20 ;  /* 0x000000100610722b */ /* 0x010fe20000000014 */
[----:B------:R-:W-:Y:S02]  /*09c0*/  IMAD.WIDE.U32 R14, R2, 0x8, R14 ;  /* 0x00000008020e7825 */ /* 0x000fe400078e000e */
[----:B------:R-:W3:Y:S02]  /*09d0*/  LDG.E.64 R20, desc[UR10][R8.64+0x10] ;  /* 0x0000100a08147981 */ /* 0x000ee4000c1e1b00 */
[----:B------:R-:W-:Y:S02]  /*09e0*/  IMAD.WIDE R24, R12, 0x8, R26 ;  /* 0x000000080c187825 */ /* 0x000fe400078e021a */
[----:B------:R-:W4:Y:S04]  /*09f0*/  LDG.E.64 R22, desc[UR10][R26.64] ;  /* 0x0000000a1a167981 */ /* 0x000f28000c1e1b00 */
[----:B------:R-:W5:Y:S04]  /*0a00*/  LDG.E.64 R14, desc[UR10][R14.64] ;  /* 0x0000000a0e0e7981 */ /* 0x000f68000c1e1b00 */
[----:B------:R-:W5:Y:S04]  /*0a10*/  LDG.E.64 R24, desc[UR10][R24.64] ;  /* 0x0000000a18187981 */ /* 0x000f68000c1e1b00 */
[----:B------:R-:W5:Y:S01]  /*0a20*/  LDG.E.64 R26, desc[UR10][R8.64+0x18] ;  /* 0x0000180a081a7981 */ /* 0x000f62000c1e1b00 */
[----:B------:R-:W-:Y:S01]  /*0a30*/  IADD3 R0, PT, PT, R0, 0x4, RZ ;  /* 0x0000000400007810 */ /* 0x000fe20007ffe0ff */
[----:B--2---:R-:W-:-:S02]  /*0a40*/  DFMA R10, R10, R6, R28 ;  /* 0x000000060a0a722b */ /* 0x004fc4000000001c */
[----:B---3--:R-:W-:-:S06]  /*0a50*/  DFMA R16, R20, R18, R16 ;  /* 0x000000121410722b */ /* 0x008fcc0000000010 */
[----:B----4-:R-:W-:Y:S02]  /*0a60*/  DFMA R10, R22, R20, R10 ;  /* 0x00000014160a722b */ /* 0x010fe4000000000a */
[----:B-----5:R-:W-:-:S06]  /*0a70*/  DFMA R20, R26, R14, R16 ;  /* 0x0000000e1a14722b */ /* 0x020fcc0000000010 */
[----:B------:R-:W-:-:S11]  /*0a80*/  DFMA R18, R24, R26, R10 ;  /* 0x0000001a1812722b */ /* 0x000fd6000000000a */
.L_x_4:
[----:B------:R-:W-:Y:S05]  /*0a90*/  BRA.U !UP1, `(.L_x_1) ;  /* 0x0000000109b47547 */ /* 0x000fea000b800000 */
[----:B------:R-:W-:Y:S02]  /*0aa0*/  UISETP.NE.AND UP0, UPT, UR5, 0x1, UPT ;  /* 0x000000010500788c */ /* 0x000fe4000bf05270 */
[----:B------:R-:W-:-:S04]  /*0ab0*/  ULOP3.LUT UR4, UR8, 0x1, URZ, 0xc0, !UPT ;  /* 0x0000000108047892 */ /* 0x000fc8000f8ec0ff */
[----:B------:R-:W-:-:S03]  /*0ac0*/  UISETP.NE.U32.AND UP1, UPT, UR4, 0x1, UPT ;  /* 0x000000010400788c */ /* 0x000fc6000bf25070 */
[----:B------:R-:W-:Y:S08]  /*0ad0*/  BRA.U !UP0, `(.L_x_5) ;  /* 0x00000001086c7547 */ /* 0x000ff0000b800000 */
[----:B------:R-:W0:Y:S01]  /*0ae0*/  LDC.64 R10, c[0x0][0x388] ;  /* 0x0000e200ff0a7b82 */ /* 0x000e220000000a00 */
[CC--:B------:R-:W-:Y:S01]  /*0af0*/  IMAD R23, R0.reuse, R12.reuse, R5 ;  /* 0x0000000c00177224 */ /* 0x0c0fe200078e0205 */
[C---:B------:R-:W-:Y:S01]  /*0b00*/  IADD3 R9, PT, PT, R0.reuse, UR9, RZ ;  /* 0x0000000900097c10 */ /* 0x040fe2000fffe0ff */
[CC--:B------:R-:W-:Y:S01]  /*0b10*/  IMAD R29, R0.reuse, R12.reuse, R3 ;  /* 0x0000000c001d7224 */ /* 0x0c0fe200078e0203 */
[----:B------:R-:W-:Y:S02]  /*0b20*/  IADD3 R25, P0, PT, R0, UR9, RZ ;  /* 0x0000000900197c10 */ /* 0x000fe4000ff1e0ff */
[----:B------:R-:W-:Y:S02]  /*0b30*/  IADD3 R27, PT, PT, R23, R12, RZ ;  /* 0x0000000c171b7210 */ /* 0x000fe40007ffe0ff */
[----:B------:R-:W1:Y:S01]  /*0b40*/  LDC.64 R16, c[0x0][0x380] ;  /* 0x0000e000ff107b82 */ /* 0x000e620000000a00 */
[----:B------:R-:W-:-:S07]  /*0b50*/  IMAD.X R2, RZ, RZ, RZ, P0 ;  /* 0x000000ffff027224 */ /* 0x000fce00000e06ff */
        /* <DEDUP_REMOVED lines=8> */
[----:B------:R-:W-:Y:S01]  /*0be0*/  IMAD.WIDE R8, R12, 0x8, R28 ;  /* 0x000000080c087825 */ /* 0x000fe200078e021c */
[----:B------:R-:W-:-:S03]  /*0bf0*/  LEA.HI.X R7, R25, R7, R2, 0x3, P0 ;  /* 0x0000000719077211 */ /* 0x000fc600000f1c02 */
[----:B------:R-:W-:Y:S02]  /*0c00*/  IMAD.WIDE.U32 R16, R27, 0x8, R16 ;  /* 0x000000081b107825 */ /* 0x000fe400078e0010 */
[----:B------:R-:W4:Y:S04]  /*0c10*/  LDG.E.64 R8, desc[UR10][R8.64] ;  /* 0x0000000a08087981 */ /* 0x000f28000c1e1b00 */
[----:B------:R-:W4:Y:S04]  /*0c20*/  LDG.E.64 R6, desc[UR10][R6.64+0x8] ;  /* 0x0000080a06067981 */ /* 0x000f28000c1e1b00 */
[----:B------:R-:W5:Y:S01]  /*0c30*/  LDG.E.64 R16, desc[UR10][R16.64] ;  /* 0x0000000a10107981 */ /* 0x000f62000c1e1b00 */
[----:B------:R-:W-:Y:S01]  /*0c40*/  IADD3 R0, PT, PT, R0, 0x2, RZ ;  /* 0x0000000200007810 */ /* 0x000fe20007ffe0ff */
[----:B---3--:R-:W-:-:S02]  /*0c50*/  DFMA R20, R10, R22, R20 ;  /* 0x000000160a14722b */ /* 0x008fc40000000014 */
[----:B--2---:R-:W-:-:S08]  /*0c60*/  DFMA R14, R14, R10, R18 ;  /* 0x0000000a0e0e722b */ /* 0x004fd00000000012 */
[----:B----4-:R-:W-:Y:S02]  /*0c70*/  DFMA R18, R8, R6, R14 ;  /* 0x000000060812722b */ /* 0x010fe4000000000e */
[----:B-----5:R-:W-:-:S11]  /*0c80*/  DFMA R20, R6, R16, R20 ;  /* 0x000000100614722b */ /* 0x020fd60000000014 */
.L_x_5:
[----:B------:R-:W-:Y:S05]  /*0c90*/  BRA.U UP1, `(.L_x_1) ;  /* 0x0000000101347547 */ /* 0x000fea000b800000 */
[----:B------:R-:W0:Y:S01]  /*0ca0*/  LDC.64 R10, c[0x0][0x380] ;  /* 0x0000e000ff0a7b82 */ /* 0x000e220000000a00 */
[C---:B------:R-:W-:Y:S01]  /*0cb0*/  IADD3 R15, PT, PT, R0.reuse, UR9, RZ ;  /* 0x00000009000f7c10 */ /* 0x040fe2000fffe0ff */
[CC--:B------:R-:W-:Y:S02]  /*0cc0*/  IMAD R7, R0.reuse, R12.reuse, R3 ;  /* 0x0000000c00077224 */ /* 0x0c0fe400078e0203 */
[----:B------:R-:W-:-:S04]  /*0cd0*/  IMAD R17, R0, R12, R5 ;  /* 0x0000000c00117224 */ /* 0x000fc800078e0205 */
[----:B------:R-:W1:Y:S01]  /*0ce0*/  LDC.64 R8, c[0x0][0x388] ;  /* 0x0000e200ff087b82 */ /* 0x000e620000000a00 */
[----:B0-----:R-:W-:-:S04]  /*0cf0*/  IMAD.WIDE R6, R7, 0x8, R10 ;  /* 0x0000000807067825 */ /* 0x001fc800078e020a */
[----:B------:R-:W-:Y:S02]  /*0d00*/  IMAD.WIDE.U32 R10, R17, 0x8, R10 ;  /* 0x00000008110a7825 */ /* 0x000fe400078e000a */
[----:B------:R-:W2:Y:S02]  /*0d10*/  LDG.E.64 R6, desc[UR10][R6.64] ;  /* 0x0000000a06067981 */ /* 0x000ea4000c1e1b00 */
[----:B-1----:R-:W-:Y:S02]  /*0d20*/  IMAD.WIDE.U32 R8, R15, 0x8, R8 ;  /* 0x000000080f087825 */ /* 0x002fe400078e0008 */
[----:B------:R-:W3:Y:S04]  /*0d30*/  LDG.E.64 R10, desc[UR10][R10.64] ;  /* 0x0000000a0a0a7981 */ /* 0x000ee8000c1e1b00 */
[----:B------:R-:W2:Y:S02]  /*0d40*/  LDG.E.64 R8, desc[UR10][R8.64] ;  /* 0x0000000a08087981 */ /* 0x000ea4000c1e1b00 */
[----:B--2---:R-:W-:-:S02]  /*0d50*/  DFMA R18, R6, R8, R18 ;  /* 0x000000080612722b */ /* 0x004fc40000000012 */
[----:B---3--:R-:W-:-:S11]  /*0d60*/  DFMA R20, R8, R10, R20 ;  /* 0x0000000a0814722b */ /* 0x008fd60000000014 */
.L_x_1:
[----:B------:R-:W0:Y:S01]  /*0d70*/  LDC.64 R6, c[0x0][0x390] ;  /* 0x0000e400ff067b82 */ /* 0x000e220000000a00 */
[-C--:B------:R-:W-:Y:S02]  /*0d80*/  IMAD R3, R3, R13.reuse, UR12 ;  /* 0x0000000c03037e24 */ /* 0x080fe4000f8e020d */
[----:B------:R-:W-:Y:S02]  /*0d90*/  IMAD R5, R5, R13, UR12 ;  /* 0x0000000c05057e24 */ /* 0x000fe4000f8e020d */
[----:B0-----:R-:W-:-:S04]  /*0da0*/  IMAD.WIDE R2, R3, 0x8, R6 ;  /* 0x0000000803027825 */ /* 0x001fc800078e0206 */
[----:B------:R-:W-:Y:S01]  /*0db0*/  IMAD.WIDE.U32 R4, R5, 0x8, R6 ;  /* 0x0000000805047825 */ /* 0x000fe200078e0006 */
[----:B------:R-:W-:Y:S04]  /*0dc0*/  STG.E.64 desc[UR10][R2.64], R18 ;  /* 0x0000001202007986 */ /* 0x000fe8000c101b0a */
[----:B------:R-:W-:Y:S01]  /*0dd0*/  STG.E.64 desc[UR10][R4.64], R20 ;  /* 0x0000001404007986 */ /* 0x000fe2000c101b0a */
[----:B------:R-:W-:Y:S05]  /*0de0*/  EXIT ;  /* 0x000000000000794d */ /* 0x000fea0003800000 */
.L_x_0:
[----:B------:R-:W-:-:S13]  /*0df0*/  ISETP.GE.OR P0, PT, R3, R12, P0 ;  /* 0x0000000c0300720c */ /* 0x000fda0000706670 */
[----:B------:R-:W-:Y:S05]  /*0e00*/  @P0 EXIT ;  /* 0x000000000000094d */ /* 0x000fea0003800000 */
[----:B------:R-:W0:Y:S01]  /*0e10*/  LDC R0, c[0x0][0x3a0] ;  /* 0x0000e800ff007b82 */ /* 0x000e220000000800 */
[----:B------:R-:W-:Y:S02]  /*0e20*/  CS2R R18, SRZ ;  /* 0x0000000000127805 */ /* 0x000fe4000001ff00 */
[----:B0-----:R-:W-:-:S13]  /*0e30*/  ISETP.GE.AND P0, PT, R0, 0x1, PT ;  /* 0x000000010000780c */ /* 0x001fda0003f06270 */
[----:B------:R-:W-:Y:S05]  /*0e40*/  @!P0 BRA `(.L_x_6) ;  /* 0x0000000400e08947 */ /* 0x000fea0003800000 */
[C---:B------:R-:W-:Y:S01]  /*0e50*/  ISETP.GE.U32.AND P1, PT, R0.reuse, 0x8, PT ;  /* 0x000000080000780c */ /* 0x040fe20003f26070 */
[C---:B------:R-:W-:Y:S01]  /*0e60*/  IMAD R4, R0.reuse, UR12, RZ ;  /* 0x0000000c00047c24 */ /* 0x040fe2000f8e02ff */
[----:B------:R-:W-:Y:S02]  /*0e70*/  LOP3.LUT R2, R0, 0x7, RZ, 0xc0, !PT ;  /* 0x0000000700027812 */ /* 0x000fe400078ec0ff */
[----:B------:R-:W-:Y:S02]  /*0e80*/  CS2R R18, SRZ ;  /* 0x0000000000127805 */ /* 0x000fe4000001ff00 */
[----:B------:R-:W-:Y:S02]  /*0e90*/  MOV R5, RZ ;  /* 0x000000ff00057202 */ /* 0x000fe40000000f00 */
[----:B------:R-:W-:-:S05]  /*0ea0*/  ISETP.NE.AND P0, PT, R2, RZ, PT ;  /* 0x000000ff0200720c */ /* 0x000fca0003f05270 */
[----:B------:R-:W-:Y:S08]  /*0eb0*/  @!P1 BRA `(.L_x_7) ;  /* 0x0000000000c49947 */ /* 0x000ff00003800000 */
[----:B------:R-:W0:Y:S01]  /*0ec0*/  LDC.64 R6, c[0x0][0x388] ;  /* 0x0000e200ff067b82 */ /* 0x000e220000000a00 */
[----:B------:R-:W-:Y:S02]  /*0ed0*/  LOP3.LUT R5, R0, 0x7ffffff8, RZ, 0xc0, !PT ;  /* 0x7ffffff800057812 */ /* 0x000fe400078ec0ff */
[----:B------:R-:W-:Y:S02]  /*0ee0*/  CS2R R18, SRZ ;  /* 0x0000000000127805 */ /* 0x000fe4000001ff00 */
[----:B------:R-:W-:Y:S02]  /*0ef0*/  MOV R25, R3 ;  /* 0x0000000300197202 */ /* 0x000fe40000000f00 */
[----:B------:R-:W-:Y:S01]  /*0f00*/  IADD3 R24, PT, PT, -R5, RZ, RZ ;  /* 0x000000ff05187210 */ /* 0x000fe20007ffe1ff */
[----:B0-----:R-:W-:-:S03]  /*0f10*/  IMAD.WIDE.U32 R6, R4, 0x8, R6 ;  /* 0x0000000804067825 */ /* 0x001fc600078e0006 */
[----:B------:R-:W-:-:S05]  /*0f20*/  IADD3 R8, P1, PT, R6, 0x20, RZ ;  /* 0x0000002006087810 */ /* 0x000fca0007f3e0ff */
[----:B------:R-:W-:-:S08]  /*0f30*/  IMAD.X R9, RZ, RZ, R7, P1 ;  /* 0x000000ffff097224 */ /* 0x000fd000008e0607 */
.L_x_8:
[----:B------:R-:W0:Y:S01]  /*0f40*/  LDC.64 R22, c[0x0][0x380] ;  /* 0x0000e000ff167b82 */ /* 0x000e220000000a00 */
[----:B------:R-:W-:Y:S02]  /*0f50*/  MOV R6, R8 ;  /* 0x0000000800067202 */ /* 0x000fe40000000f00 */
[----:B------:R-:W-:-:S05]  /*0f60*/  MOV R7, R9 ;  /* 0x0000000900077202 */ /* 0x000fca0000000f00 */
[----:B------:R-:W2:Y:S04]  /*0f70*/  LDG.E.64 R10, desc[UR10][R6.64+-0x20] ;  /* 0xffffe00a060a7981 */ /* 0x000ea8000c1e1b00 */
[----:B------:R-:W3:Y:S01]  /*0f80*/  LDG.E.64 R16, desc[UR10][R6.64+-0x18] ;  /* 0xffffe80a06107981 */ /* 0x000ee2000c1e1b00 */
[----:B0-----:R-:W-:-:S05]  /*0f90*/  IMAD.WIDE R22, R25, 0x8, R22 ;  /* 0x0000000819167825 */ /* 0x001fca00078e0216 */
[----:B------:R-:W2:Y:S01]  /*0fa0*/  LDG.E.64 R14, desc[UR10][R22.64] ;  /* 0x0000000a160e7981 */ /* 0x000ea2000c1e1b00 */
[----:B------:R-:W-:-:S05]  /*0fb0*/  IMAD.WIDE R28, R12, 0x8, R22 ;  /* 0x000000080c1c7825 */ /* 0x000fca00078e0216 */
[----:B------:R-:W3:Y:S01]  /*0fc0*/  LDG.E.64 R8, desc[UR10][R28.64] ;  /* 0x0000000a1c087981 */ /* 0x000ee2000c1e1b00 */
[C---:B------:R-:W-:Y:S01]  /*0fd0*/  IMAD.WIDE R26, R12.reuse, 0x8, R28 ;  /* 0x000000080c1a7825 */ /* 0x040fe200078e021c */
[----:B--2---:R-:W-:Y:S02]  /*0fe0*/  DFMA R18, R14, R10, R18 ;  /* 0x0000000a0e12722b */ /* 0x004fe40000000012 */
[----:B------:R-:W2:Y:S04]  /*0ff0*/  LDG.E.64 R10, desc[UR10][R6.64+-0x10] ;  /* 0xfffff00a060a7981 */ /* 0x000ea8000c1e1b00 */
[----:B------:R-:W2:Y:S01]  /*1000*/  LDG.E.64 R14, desc[UR10][R26.64] ;  /* 0x0000000a1a0e7981 */ /* 0x000ea2000c1e1b00 */
[----:B------:R-:W-:Y:S01]  /*1010*/  IMAD.WIDE R20, R12, 0x8, R26 ;  /* 0x000000080c147825 */ /* 0x000fe200078e021a */
[----:B---3--:R-:W-:-:S02]  /*1020*/  DFMA R16, R8, R16, R18 ;  /* 0x000000100810722b */ /* 0x008fc40000000012 */
[----:B------:R-:W3:Y:S04]  /*1030*/  LDG.E.64 R18, desc[UR10][R6.64+-0x8] ;  /* 0xfffff80a06127981 */ /* 0x000ee8000c1e1b00 */
        /* <DEDUP_REMOVED lines=9> */
[----:B------:R-:W-:-:S03]  /*10d0*/  IMAD.WIDE R26, R12, 0x8, R28 ;  /* 0x000000080c1a7825 */ /* 0x000fc600078e021c */
[----:B------:R-:W4:Y:S01]  /*10e0*/  LDG.E.64 R22, desc[UR10][R6.64+0x18] ;  /* 0x0000180a06167981 */ /* 0x000f22000c1e1b00 */
[----:B------:R-:W-:-:S06]  /*10f0*/  IMAD.WIDE R20, R12, 0x8, R26 ;  /* 0x000000080c147825 */ /* 0x000fcc00078e021a */
[----:B------:R-:W4:Y:S01]  /*1100*/  LDG.E.64 R20, desc[UR10][R20.64] ;  /* 0x0000000a14147981 */ /* 0x000f22000c1e1b00 */
[----:B--2---:R-:W-:-:S03]  /*1110*/  DFMA R14, R16, R14, R18 ;  /* 0x0000000e100e722b */ /* 0x004fc60000000012 */
[----:B------:R-:W2:Y:S04]  /*1120*/  LDG.E.64 R16, desc[UR10][R6.64+0x10] ;  /* 0x0000100a06107981 */ /* 0x000ea8000c1e1b00 */
[----:B------:R-:W2:Y:S01]  /*1130*/  LDG.E.64 R18, desc[UR10][R26.64] ;  /* 0x0000000a1a127981 */ /* 0x000ea2000c1e1b00 */
[----:B------:R-:W-:Y:S01]  /*1140*/  IADD3 R24, PT, PT, R24, 0x8, RZ ;  /* 0x0000000818187810 */ /* 0x000fe20007ffe0ff */
[----:B---3--:R-:W-:-:S03]  /*1150*/  DFMA R8, R10, R8, R14 ;  /* 0x000000080a08722b */ /* 0x008fc6000000000e */
[----:B------:R-:W-:Y:S02]  /*1160*/  ISETP.NE.AND P1, PT, R24, RZ, PT ;  /* 0x000000ff1800720c */ /* 0x000fe40003f25270 */
[----:B------:R-:W-:-:S03]  /*1170*/  LEA R25, R12, R25, 0x3 ;  /* 0x000000190c197211 */ /* 0x000fc600078e18ff */
[----:B--2---:R-:W-:Y:S01]  /*1180*/  DFMA R18, R18, R16, R8 ;  /* 0x000000101212722b */ /* 0x004fe20000000008 */
[----:B------:R-:W-:-:S04]  /*1190*/  IADD3 R8, P2, PT, R6, 0x40, RZ ;  /* 0x0000004006087810 */ /* 0x000fc80007f5e0ff */
[----:B------:R-:W-:-:S03]  /*11a0*/  IADD3.X R9, PT, PT, RZ, R7, RZ, P2, !PT ;  /* 0x00000007ff097210 */ /* 0x000fc600017fe4ff */
[----:B----4-:R-:W-:Y:S01]  /*11b0*/  DFMA R18, R20, R22, R18 ;  /* 0x000000161412722b */ /* 0x010fe20000000012 */
[----:B------:R-:W-:Y:S10]  /*11c0*/  @P1 BRA `(.L_x_8) ;  /* 0xfffffffc005c1947 */ /* 0x000ff4000383ffff */
.L_x_7:
[----:B------:R-:W-:Y:S05]  /*11d0*/  @!P0 BRA `(.L_x_6) ;  /* 0x0000000000fc8947 */ /* 0x000fea0003800000 */
[----:B------:R-:W-:Y:S02]  /*11e0*/  ISETP.GE.U32.AND P1, PT, R2, 0x4, PT ;  /* 0x000000040200780c */ /* 0x000fe40003f26070 */
[----:B------:R-:W-:-:S04]  /*11f0*/  LOP3.LUT R26, R0, 0x3, RZ, 0xc0, !PT ;  /* 0x00000003001a7812 */ /* 0x000fc800078ec0ff */
[----:B------:R-:W-:-:S07]  /*1200*/  ISETP.NE.AND P0, PT, R26, RZ, PT ;  /* 0x000000ff1a00720c */ /* 0x000fce0003f05270 */
[----:B------:R-:W-:Y:S06]  /*1210*/  @!P1 BRA `(.L_x_9) ;  /* 0x00000000006c9947 */ /* 0x000fec0003800000 */
[----:B------:R-:W0:Y:S01]  /*1220*/  LDC.64 R22, c[0x0][0x388] ;  /* 0x0000e200ff167b82 */ /* 0x000e220000000a00 */
[C---:B------:R-:W-:Y:S01]  /*1230*/  IMAD.IADD R9, R4.reuse, 0x1, R5 ;  /* 0x0000000104097824 */ /* 0x040fe200078e0205 */
[----:B------:R-:W-:Y:S01]  /*1240*/  IADD3 R2, P1, PT, R4, R5, RZ ;  /* 0x0000000504027210 */ /* 0x000fe20007f3e0ff */
[----:B------:R-:W-:-:S03]  /*1250*/  IMAD R7, R5, R12, R3 ;  /* 0x0000000c05077224 */ /* 0x000fc600078e0203 */
[----:B------:R-:W-:Y:S02]  /*1260*/  IADD3.X R6, PT, PT, RZ, RZ, RZ, P1, !PT ;  /* 0x000000ffff067210 */ /* 0x000fe40000ffe4ff */
[----:B------:R-:W1:Y:S08]  /*1270*/  LDC.64 R10, c[0x0][0x380] ;  /* 0x0000e000ff0a7b82 */ /* 0x000e700000000a00 */
[----:B------:R-:W2:Y:S01]  /*1280*/  LDC.64 R28, c[0x0][0x388] ;  /* 0x0000e200ff1c7b82 */ /* 0x000ea20000000a00 */
[----:B0-----:R-:W-:-:S06]  /*1290*/  IMAD.WIDE.U32 R22, R9, 0x8, R22 ;  /* 0x0000000809167825 */ /* 0x001fcc00078e0016 */
[----:B------:R-:W3:Y:S01]  /*12a0*/  LDG.E.64 R22, desc[UR10][R22.64] ;  /* 0x0000000a16167981 */ /* 0x000ee2000c1e1b00 */
[----:B-1----:R-:W-:-:S05]  /*12b0*/  IMAD.WIDE R10, R7, 0x8, R10 ;  /* 0x00000008070a7825 */ /* 0x002fca00078e020a */
[----:B------:R-:W3:Y:S01]  /*12c0*/  LDG.E.64 R20, desc[UR10][R10.64] ;  /* 0x0000000a0a147981 */ /* 0x000ee2000c1e1b00 */
[----:B--2---:R-:W-:Y:S01]  /*12d0*/  LEA R28, P1, R2, R28, 0x3 ;  /* 0x0000001c021c7211 */ /* 0x004fe200078218ff */
[----:B------:R-:W-:-:S03]  /*12e0*/  IMAD.WIDE R8, R12, 0x8, R10 ;  /* 0x000000080c087825 */ /* 0x000fc600078e020a */
[----:B------:R-:W-:Y:S02]  /*12f0*/  LEA.HI.X R29, R2, R29, R6, 0x3, P1 ;  /* 0x0000001d021d7211 */ /* 0x000fe400008f1c06 */
[----:B------:R-:W2:Y:S01]  /*1300*/  LDG.E.64 R14, desc[UR10][R8.64] ;  /* 0x0000000a080e7981 */ /* 0x000ea2000c1e1b00 */
[----:B------:R-:W-:-:S03]  /*1310*/  IMAD.WIDE R6, R12, 0x8, R8 ;  /* 0x000000080c067825 */ /* 0x000fc600078e0208 */
[----:B------:R-:W2:Y:S04]  /*1320*/  LDG.E.64 R16, desc[UR10][R28.64+0x8] ;  /* 0x0000080a1c107981 */ /* 0x000ea8000c1e1b00 */
[----:B------:R-:W4:Y:S01]  /*1330*/  LDG.E.64 R10, desc[UR10][R28.64+0x10] ;  /* 0x0000100a1c0a7981 */ /* 0x000f22000c1e1b00 */
[----:B------:R-:W-:-:S03]  /*1340*/  IMAD.WIDE R24, R12, 0x8, R6 ;  /* 0x000000080c187825 */ /* 0x000fc600078e0206 */
[----:B------:R-:W4:Y:S04]  /*1350*/  LDG.E.64 R8, desc[UR10][R6.64] ;  /* 0x0000000a06087981 */ /* 0x000f28000c1e1b00 */
[----:B------:R-:W5:Y:S04]  /*1360*/  LDG.E.64 R24, desc[UR10][R24.64] ;  /* 0x0000000a18187981 */ /* 0x000f68000c1e1b00 */
[----:B------:R-:W5:Y:S01]  /*1370*/  LDG.E.64 R6, desc[UR10][R28.64+0x18] ;  /* 0x0000180a1c067981 */ /* 0x000f62000c1e1b00 */
[----:B------:R-:W-:Y:S01]  /*1380*/  IADD3 R5, PT, PT, R5, 0x4, RZ ;  /* 0x0000000405057810 */ /* 0x000fe20007ffe0ff */
[----:B---3--:R-:W-:-:S08]  /*1390*/  DFMA R20, R20, R22, R18 ;  /* 0x000000161414722b */ /* 0x008fd00000000012 */
[----:B--2---:R-:W-:-:S08]  /*13a0*/  DFMA R14, R14, R16, R20 ;  /* 0x000000100e0e722b */ /* 0x004fd00000000014 */
[----:B----4-:R-:W-:-:S08]  /*13b0*/  DFMA R10, R8, R10, R14 ;  /* 0x0000000a080a722b */ /* 0x010fd0000000000e */
[----:B-----5:R-:W-:-:S11]  /*13c0*/  DFMA R18, R24, R6, R10 ;  /* 0x000000061812722b */ /* 0x020fd6000000000a */
.L_x_9:
[----:B------:R-:W-:Y:S05]  /*13d0*/  @!P0 BRA `(.L_x_6) ;  /* 0x00000000007c8947 */ /* 0x000fea0003800000 */
[----:B------:R-:W-:Y:S01]  /*13e0*/  ISETP.NE.AND P1, PT, R26, 0x1, PT ;  /* 0x000000011a00780c */ /* 0x000fe20003f25270 */
[----:B------:R-:W0:Y:S01]  /*13f0*/  LDC.64 R8, c[0x0][0x388] ;  /* 0x0000e200ff087b82 */ /* 0x000e220000000a00 */
[----:B------:R-:W-:-:S04]  /*1400*/  LOP3.LUT R0, R0, 0x1, RZ, 0xc0, !PT ;  /* 0x0000000100007812 */ /* 0x000fc800078ec0ff */
[----:B------:R-:W-:-:S03]  /*1410*/  ISETP.NE.U32.AND P0, PT, R0, 0x1, PT ;  /* 0x000000010000780c */ /* 0x000fc60003f05070 */
[----:B------:R-:W1:Y:S04]  /*1420*/  LDC.64 R20, c[0x0][0x380] ;  /* 0x0000e000ff147b82 */ /* 0x000e680000000a00 */
[CC--:B------:R-:W-:Y:S01]  /*1430*/  @P1 IADD3 R23, PT, PT, R4.reuse, R5.reuse, RZ ;  /* 0x0000000504171210 */ /* 0x0c0fe20007ffe0ff */
[C---:B------:R-:W-:Y:S01]  /*1440*/  @P1 IMAD R11, R5.reuse, R12, R3 ;  /* 0x0000000c050b1224 */ /* 0x040fe200078e0203 */
[----:B------:R-:W-:Y:S02]  /*1450*/  @P1 IADD3 R0, P2, PT, R4, R5, RZ ;  /* 0x0000000504001210 */ /* 0x000fe40007f5e0ff */
[----:B------:R-:W2:Y:S01]  /*1460*/  @P1 LDC.64 R16, c[0x0][0x388] ;  /* 0x0000e200ff101b82 */ /* 0x000ea20000000a00 */
[----:B------:R-:W-:Y:S02]  /*1470*/  @P1 IADD3 R5, PT, PT, R5, 0x2, RZ ;  /* 0x0000000205051810 */ /* 0x000fe40007ffe0ff */
[----:B------:R-:W-:-:S05]  /*1480*/  @P1 IADD3.X R2, PT, PT, RZ, RZ, RZ, P2, !PT ;  /* 0x000000ffff021210 */ /* 0x000fca00017fe4ff */
[----:B------:R-:W3:Y:S01]  /*1490*/  LDC.64 R14, c[0x0][0x380] ;  /* 0x0000e000ff0e7b82 */ /* 0x000ee20000000a00 */
[----:B0-----:R-:W-:-:S07]  /*14a0*/  @P1 IMAD.WIDE.U32 R8, R23, 0x8, R8 ;  /* 0x0000000817081825 */ /* 0x001fce00078e0008 */
[----:B------:R-:W0:Y:S01]  /*14b0*/  LDC.64 R6, c[0x0][0x388] ;  /* 0x0000e200ff067b82 */ /* 0x000e220000000a00 */
[----:B-1----:R-:W-:Y:S01]  /*14c0*/  @P1 IMAD.WIDE R20, R11, 0x8, R20 ;  /* 0x000000080b141825 */ /* 0x002fe200078e0214 */
[----:B------:R-:W4:Y:S04]  /*14d0*/  @P1 LDG.E.64 R8, desc[UR10][R8.64] ;  /* 0x0000000a08081981 */ /* 0x000f28000c1e1b00 */
[----:B------:R-:W4:Y:S01]  /*14e0*/  @P1 LDG.E.64 R10, desc[UR10][R20.64] ;  /* 0x0000000a140a1981 */ /* 0x000f22000c1e1b00 */
[----:B--2---:R-:W-:Y:S01]  /*14f0*/  @P1 LEA R16, P2, R0, R16, 0x3 ;  /* 0x0000001000101211 */ /* 0x004fe200078418ff */
[----:B------:R-:W-:-:S03]  /*1500*/  @P1 IMAD.WIDE R22, R12, 0x8, R20 ;  /* 0x000000080c161825 */ /* 0x000fc600078e0214 */
[----:B------:R-:W-:Y:S01]  /*1510*/  @P1 LEA.HI.X R17, R0, R17, R2, 0x3, P2 ;  /* 0x0000001100111211 */ /* 0x000fe200010f1c02 */
[----:B------:R-:W-:Y:S01]  /*1520*/  @!P0 IMAD R25, R5, R12, R3 ;  /* 0x0000000c05198224 */ /* 0x000fe200078e0203 */
[----:B------:R-:W-:Y:S02]  /*1530*/  @!P0 IADD3 R27, PT, PT, R4, R5, RZ ;  /* 0x00000005041b8210 */ /* 0x000fe40007ffe0ff */
[----:B------:R-:W2:Y:S01]  /*1540*/  @P1 LDG.E.64 R4, desc[UR10][R22.64] ;  /* 0x0000000a16041981 */ /* 0x000ea2000c1e1b00 */
[----:B---3--:R-:W-:-:S03]  /*1550*/  @!P0 IMAD.WIDE R14, R25, 0x8, R14 ;  /* 0x00000008190e8825 */ /* 0x008fc600078e020e */
[----:B------:R-:W2:Y:S01]  /*1560*/  @P1 LDG.E.64 R16, desc[UR10][R16.64+0x8] ;  /* 0x0000080a10101981 */ /* 0x000ea2000c1e1b00 */
[----:B0-----:R-:W-:-:S03]  /*1570*/  @!P0 IMAD.WIDE.U32 R6, R27, 0x8, R6 ;  /* 0x000000081b068825 */ /* 0x001fc600078e0006 */
[----:B------:R-:W3:Y:S04]  /*1580*/  @!P0 LDG.E.64 R14, desc[UR10][R14.64] ;  /* 0x0000000a0e0e8981 */ /* 0x000ee8000c1e1b00 */
[----:B------:R-:W3:Y:S01]  /*1590*/  @!P0 LDG.E.64 R6, desc[UR10][R6.64] ;  /* 0x0000000a06068981 */ /* 0x000ee2000c1e1b00 */
[----:B----4-:R-:W-:-:S08]  /*15a0*/  @P1 DFMA R8, R10, R8, R18 ;  /* 0x000000080a08122b */ /* 0x010fd00000000012 */
[----:B--2---:R-:W-:-:S08]  /*15b0*/  @P1 DFMA R18, R4, R16, R8 ;  /* 0x000000100412122b */ /* 0x004fd00000000008 */
[----:B---3--:R-:W-:-:S11]  /*15c0*/  @!P0 DFMA R18, R14, R6, R18 ;  /* 0x000000060e12822b */ /* 0x008fd60000000012 */
.L_x_6:
[----:B------:R-:W0:Y:S01]  /*15d0*/  LDC.64 R4, c[0x0][0x390] ;  /* 0x0000e400ff047b82 */ /* 0x000e220000000a00 */
[----:B------:R-:W-:-:S04]  /*15e0*/  IMAD R3, R3, R13, UR12 ;  /* 0x0000000c03037e24 */ /* 0x000fc8000f8e020d */
[----:B0-----:R-:W-:-:S05]  /*15f0*/  IMAD.WIDE R4, R3, 0x8, R4 ;  /* 0x0000000803047825 */ /* 0x001fca00078e0204 */
[----:B------:R-:W-:Y:S01]  /*1600*/  STG.E.64 desc[UR10][R4.64], R18 ;  /* 0x0000001204007986 */ /* 0x000fe2000c101b0a */
[----:B------:R-:W-:Y:S05]  /*1610*/  EXIT ;  /* 0x000000000000794d */ /* 0x000fea0003800000 */
.L_x_10:
[----:B------:R-:W-:-:S00]  /*1620*/  BRA `(.L_x_10) ;  /* 0xfffffffc00fc7947 */ /* 0x000fc0000383ffff */
[----:B------:R-:W-:-:S00]  /*1630*/  NOP ;  /* 0x0000000000007918 */ /* 0x000fc00000000000 */
        /* <DEDUP_REMOVED lines=12> */
.L_x_11:


//--------------------- .nv.shared.reserved.0     --------------------------
	.section	.nv.shared.reserved.0,"aw",@nobits
	.weak		__nv_reservedSMEM_offset_0_alias
	.size		__nv_reservedSMEM_offset_0_alias, 0, 64
	.other		__nv_reservedSMEM_offset_0_alias,@"STO_CUDA_RESERVED_SHARED STV_DEFAULT"
__nv_reservedSMEM_offset_0_alias:
	.zero		0
	.zero		64


//--------------------- .nv.constant0._Z4atbtPKdS0_Pdiii --------------------------
	.section	.nv.constant0._Z4atbtPKdS0_Pdiii,"a",@progbits
	.sectionflags	@""
	.align	4
.nv.constant0._Z4atbtPKdS0_Pdiii:
	.zero		932


//--------------------- SYMBOLS --------------------------

	.type		.nv.reservedSmem.offset0,@object
	.size		.nv.reservedSmem.offset0,0x4
